	.headerflags	@"EF_CUDA_TEXMODE_UNIFIED EF_CUDA_64BIT_ADDRESS EF_CUDA_ACCELERATORS EF_CUDA_SM90 EF_CUDA_VIRTUAL_SM(EF_CUDA_SM90)"
	.elftype	@"ET_EXEC"


//--------------------- .nv.info                  --------------------------
	.section	.nv.info,"",@"SHT_CUDA_INFO"
	.align	4


	//----- nvinfo : EIATTR_REGCOUNT
	.align		4
        /*0000*/ 	.byte	0x04, 0x2f
        /*0002*/ 	.short	(.L_1 - .L_0)
	.align		4
.L_0:
        /*0004*/ 	.word	index@(triton_poi_fused_reflection_pad1d_10)
        /*0008*/ 	.word	0x0000000c


	//----- nvinfo : EIATTR_MIN_STACK_SIZE
	.align		4
.L_1:
        /*000c*/ 	.byte	0x04, 0x12
        /*000e*/ 	.short	(.L_3 - .L_2)
	.align		4
.L_2:
        /*0010*/ 	.word	index@(triton_poi_fused_reflection_pad1d_10)
        /*0014*/ 	.word	0x00000000


	//----- nvinfo : EIATTR_FRAME_SIZE
	.align		4
.L_3:
        /*0018*/ 	.byte	0x04, 0x11
        /*001a*/ 	.short	(.L_5 - .L_4)
	.align		4
.L_4:
        /*001c*/ 	.word	index@(triton_poi_fused_reflection_pad1d_10)
        /*0020*/ 	.word	0x00000000


	//----- nvinfo : EIATTR_MIN_STACK_SIZE
	.align		4
.L_5:
        /*0024*/ 	.byte	0x04, 0x12
        /*0026*/ 	.short	(.L_7 - .L_6)
	.align		4
.L_6:
        /*0028*/ 	.word	index@(triton_poi_fused_reflection_pad1d_10)
        /*002c*/ 	.word	0x00000000
.L_7:


//--------------------- .nv.info.triton_poi_fused_reflection_pad1d_10 --------------------------
	.section	.nv.info.triton_poi_fused_reflection_pad1d_10,"",@"SHT_CUDA_INFO"
	.sectionflags	@""
	.align	4


	//----- nvinfo : EIATTR_CUDA_API_VERSION
	.align		4
        /*0000*/ 	.byte	0x04, 0x37
        /*0002*/ 	.short	(.L_9 - .L_8)
.L_8:
        /*0004*/ 	.word	0x0000007c


	//----- nvinfo : EIATTR_KPARAM_INFO
	.align		4
.L_9:
        /*0008*/ 	.byte	0x04, 0x17
        /*000a*/ 	.short	(.L_11 - .L_10)
.L_10:
        /*000c*/ 	.word	0x00000000
        /*0010*/ 	.short	0x0002
        /*0012*/ 	.short	0x0010
        /*0014*/ 	.byte	0x00, 0xf0, 0x11, 0x00


	//----- nvinfo : EIATTR_KPARAM_INFO
	.align		4
.L_11:
        /*0018*/ 	.byte	0x04, 0x17
        /*001a*/ 	.short	(.L_13 - .L_12)
.L_12:
        /*001c*/ 	.word	0x00000000
        /*0020*/ 	.short	0x0001
        /*0022*/ 	.short	0x0008
        /*0024*/ 	.byte	0x00, 0xf4, 0x21, 0x00


	//----- nvinfo : EIATTR_KPARAM_INFO
	.align		4
.L_13:
        /*0028*/ 	.byte	0x04, 0x17
        /*002a*/ 	.short	(.L_15 - .L_14)
.L_14:
        /*002c*/ 	.word	0x00000000
        /*0030*/ 	.short	0x0000
        /*0032*/ 	.short	0x0000
        /*0034*/ 	.byte	0x00, 0xf4, 0x21, 0x00


	//----- nvinfo : EIATTR_SPARSE_MMA_MASK
	.align		4
.L_15:
        /*0038*/ 	.byte	0x03, 0x50
        /*003a*/ 	.short	0x0000


	//----- nvinfo : EIATTR_MAXREG_COUNT
	.align		4
        /*003c*/ 	.byte	0x03, 0x1b
        /*003e*/ 	.short	0x00ff


	//----- nvinfo : EIATTR_EXIT_INSTR_OFFSETS
	.align		4
        /*0040*/ 	.byte	0x04, 0x1c
        /*0042*/ 	.short	(.L_17 - .L_16)


	//   ....[0]....
.L_16:
        /*0044*/ 	.word	0x00000170


	//   ....[1]....
        /*0048*/ 	.word	0x00000190


	//----- nvinfo : EIATTR_REQNTID
	.align		4
.L_17:
        /*004c*/ 	.byte	0x04, 0x10
        /*004e*/ 	.short	(.L_19 - .L_18)
.L_18:
        /*0050*/ 	.word	0x00000080
        /*0054*/ 	.word	0x00000001
        /*0058*/ 	.word	0x00000001


	//----- nvinfo : EIATTR_CRS_STACK_SIZE
	.align		4
.L_19:
        /*005c*/ 	.byte	0x04, 0x1e
        /*005e*/ 	.short	(.L_21 - .L_20)
.L_20:
        /*0060*/ 	.word	0x00000000


	//----- nvinfo : EIATTR_CBANK_PARAM_SIZE
	.align		4
.L_21:
        /*0064*/ 	.byte	0x03, 0x19
        /*0066*/ 	.short	0x0014


	//----- nvinfo : EIATTR_PARAM_CBANK
	.align		4
        /*0068*/ 	.byte	0x04, 0x0a
        /*006a*/ 	.short	(.L_23 - .L_22)
	.align		4
.L_22:
        /*006c*/ 	.word	index@(.nv.constant0.triton_poi_fused_reflection_pad1d_10)
        /*0070*/ 	.short	0x0210
        /*0072*/ 	.short	0x0014


	//----- nvinfo : EIATTR_SW_WAR
	.align		4
.L_23:
        /*0074*/ 	.byte	0x04, 0x36
        /*0076*/ 	.short	(.L_25 - .L_24)
.L_24:
        /*0078*/ 	.word	0x00000008
.L_25:


//--------------------- .nv.callgraph             --------------------------
	.section	.nv.callgraph,"",@"SHT_CUDA_CALLGRAPH"
	.align	4
	.sectionentsize	8
	.align		4
        /*0000*/ 	.word	0x00000000
	.align		4
        /*0004*/ 	.word	0xffffffff
	.align		4
        /*0008*/ 	.word	0x00000000
	.align		4
        /*000c*/ 	.word	0xfffffffe
	.align		4
        /*0010*/ 	.word	0x00000000
	.align		4
        /*0014*/ 	.word	0xfffffffd
	.align		4
        /*0018*/ 	.word	0x00000000
	.align		4
        /*001c*/ 	.word	0xfffffffc


//--------------------- .text.triton_poi_fused_reflection_pad1d_10 --------------------------
	.section	.text.triton_poi_fused_reflection_pad1d_10,"ax",@progbits
	.align	128
        .global         triton_poi_fused_reflection_pad1d_10
        .type           triton_poi_fused_reflection_pad1d_10,@function
        .size           triton_poi_fused_reflection_pad1d_10,(.L_x_3 - triton_poi_fused_reflection_pad1d_10)
        .other          triton_poi_fused_reflection_pad1d_10,@"STO_CUDA_ENTRY STV_DEFAULT"
triton_poi_fused_reflection_pad1d_10:
.text.triton_poi_fused_reflection_pad1d_10:
[----:B------:R-:W0:Y:S02]  /*0000*/  LDC R1, c[0x0][0x28] ;  /* 0x00000a00ff017b82 */ /* 0x000e240000000800 */
[----:B------:R-:W1:Y:S01]  /*0010*/  S2R R0, SR_TID.X ;  /* 0x0000000000007919 */ /* 0x000e620000002100 */
[----:B------:R-:W2:Y:S01]  /*0020*/  LDC.64 R4, c[0x0][0x218] ;  /* 0x00008600ff047b82 */ /* 0x000ea20000000a00 */
[----:B------:R-:W-:Y:S01]  /*0030*/  ULDC.64 UR4, c[0x0][0x208] ;  /* 0x0000820000047ab9 */ /* 0x000fe20000000a00 */
[----:B------:R-:W-:Y:S01]  /*0040*/  BSSY B0, `(.L_x_0) ;  /* 0x0000012000007945 */ /* 0x000fe20003800000 */
[----:B------:R-:W3:Y:S01]  /*0050*/  S2R R7, SR_CTAID.X ;  /* 0x0000000000077919 */ /* 0x000ee20000002500 */
[----:B-1----:R-:W-:-:S05]  /*0060*/  LOP3.LUT R0, R0, 0x7f, RZ, 0xc0, !PT ;  /* 0x0000007f00007812 */ /* 0x002fca00078ec0ff */
[----:B---3--:R-:W-:-:S04]  /*0070*/  IMAD R7, R7, 0x80, R0 ;  /* 0x0000008007077824 */ /* 0x008fc800078e0200 */
[C---:B------:R-:W-:Y:S01]  /*0080*/  IMAD.HI R0, R7.reuse, 0x3e0f83e1, RZ ;  /* 0x3e0f83e107007827 */ /* 0x040fe200078e02ff */
[----:B------:R-:W-:-:S03]  /*0090*/  ISETP.GE.AND P0, PT, R7, 0x108, PT ;  /* 0x000001080700780c */ /* 0x000fc60003f06270 */
[----:B--2---:R-:W-:Y:S01]  /*00a0*/  IMAD.WIDE R4, R7, 0x4, R4 ;  /* 0x0000000407047825 */ /* 0x004fe200078e0204 */
[----:B------:R-:W-:-:S04]  /*00b0*/  SHF.R.U32.HI R3, RZ, 0x1f, R0 ;  /* 0x0000001fff037819 */ /* 0x000fc80000011600 */
[----:B------:R-:W-:Y:S02]  /*00c0*/  LEA.HI.SX32 R0, R0, R3, 0x1c ;  /* 0x0000000300007211 */ /* 0x000fe400078fe2ff */
[----:B------:R-:W1:Y:S03]  /*00d0*/  LDC.64 R2, c[0x0][0x210] ;  /* 0x00008400ff027b82 */ /* 0x000e660000000a00 */
[----:B------:R-:W-:Y:S01]  /*00e0*/  IMAD R6, R0, -0x42, R7 ;  /* 0xffffffbe00067824 */ /* 0x000fe200078e0207 */
[----:B------:R-:W-:-:S03]  /*00f0*/  HFMA2.MMA R7, -RZ, RZ, 0, 0 ;  /* 0x00000000ff077435 */ /* 0x000fc600000001ff */
[----:B------:R-:W-:-:S05]  /*0100*/  VIADD R6, R6, 0xffffffc1 ;  /* 0xffffffc106067836 */ /* 0x000fca0000000000 */
[----:B------:R-:W-:-:S04]  /*0110*/  IABS R9, R6 ;  /* 0x0000000600097213 */ /* 0x000fc80000000000 */
[----:B------:R-:W-:-:S05]  /*0120*/  LEA R9, R0, -R9, 0x6 ;  /* 0x8000000900097211 */ /* 0x000fca00078e30ff */
[----:B-1----:R-:W-:Y:S01]  /*0130*/  IMAD.WIDE R2, R9, 0x4, R2 ;  /* 0x0000000409027825 */ /* 0x002fe200078e0202 */
[----:B------:R-:W-:Y:S06]  /*0140*/  @P0 BRA `(.L_x_1) ;  /* 0x0000000000040947 */ /* 0x000fec0003800000 */
[----:B------:R1:W5:Y:S02]  /*0150*/  LDG.E R7, desc[UR4][R2.64+0xfc] ;  /* 0x0000fc0402077981 */ /* 0x000364000c1e1900 */
.L_x_1:
[----:B------:R-:W-:Y:S05]  /*0160*/  BSYNC B0 ;  /* 0x0000000000007941 */ /* 0x000fea0003800000 */
.L_x_0:
[----:B------:R-:W-:Y:S05]  /*0170*/  @P0 EXIT ;  /* 0x000000000000094d */ /* 0x000fea0003800000 */
[----:B-----5:R-:W-:Y:S01]  /*0180*/  STG.E desc[UR4][R4.64], R7 ;  /* 0x0000000704007986 */ /* 0x020fe2000c101904 */
[----:B------:R-:W-:Y:S05]  /*0190*/  EXIT ;  /* 0x000000000000794d */ /* 0x000fea0003800000 */
.L_x_2:
[----:B------:R-:W-:-:S00]  /*01a0*/  BRA `(.L_x_2) ;  /* 0xfffffffc00fc7947 */ /* 0x000fc0000383ffff */
[----:B------:R-:W-:-:S00]  /*01b0*/  NOP ;  /* 0x0000000000007918 */ /* 0x000fc00000000000 */
        /* <DEDUP_REMOVED lines=12> */
.L_x_3:


//--------------------- .nv.constant0.triton_poi_fused_reflection_pad1d_10 --------------------------
	.section	.nv.constant0.triton_poi_fused_reflection_pad1d_10,"a",@progbits
	.sectionflags	@""
	.align	4
.nv.constant0.triton_poi_fused_reflection_pad1d_10:
	.zero		548
